//
// Generated by NVIDIA NVVM Compiler
//
// Compiler Build ID: CL-36424714
// Cuda compilation tools, release 13.0, V13.0.88
// Based on NVVM 20.0.0
//

.version 9.0
.target sm_100
.address_size 64

	// .globl	_ZN3cub18CUB_300001_SM_10006detail11EmptyKernelIvEEvv
.global .align 1 .b8 _ZN40_INTERNAL_d6e30aba_4_k_cu_c63a0589_183364cuda3std3__45__cpo5beginE[1];
.global .align 1 .b8 _ZN40_INTERNAL_d6e30aba_4_k_cu_c63a0589_183364cuda3std3__45__cpo3endE[1];
.global .align 1 .b8 _ZN40_INTERNAL_d6e30aba_4_k_cu_c63a0589_183364cuda3std3__45__cpo6cbeginE[1];
.global .align 1 .b8 _ZN40_INTERNAL_d6e30aba_4_k_cu_c63a0589_183364cuda3std3__45__cpo4cendE[1];
.global .align 1 .b8 _ZN40_INTERNAL_d6e30aba_4_k_cu_c63a0589_183364cuda3std3__45__cpo6rbeginE[1];
.global .align 1 .b8 _ZN40_INTERNAL_d6e30aba_4_k_cu_c63a0589_183364cuda3std3__45__cpo4rendE[1];
.global .align 1 .b8 _ZN40_INTERNAL_d6e30aba_4_k_cu_c63a0589_183364cuda3std3__45__cpo7crbeginE[1];
.global .align 1 .b8 _ZN40_INTERNAL_d6e30aba_4_k_cu_c63a0589_183364cuda3std3__45__cpo5crendE[1];
.global .align 1 .b8 _ZN40_INTERNAL_d6e30aba_4_k_cu_c63a0589_183364cuda3std3__442_GLOBAL__N__d6e30aba_4_k_cu_c63a0589_183366ignoreE[1];
.global .align 1 .b8 _ZN40_INTERNAL_d6e30aba_4_k_cu_c63a0589_183364cuda3std3__419piecewise_constructE[1];
.global .align 1 .b8 _ZN40_INTERNAL_d6e30aba_4_k_cu_c63a0589_183364cuda3std3__48in_placeE[1];
.global .align 1 .b8 _ZN40_INTERNAL_d6e30aba_4_k_cu_c63a0589_183364cuda3std3__420unreachable_sentinelE[1];
.global .align 1 .b8 _ZN40_INTERNAL_d6e30aba_4_k_cu_c63a0589_183364cuda3std3__47nulloptE[1];
.global .align 1 .b8 _ZN40_INTERNAL_d6e30aba_4_k_cu_c63a0589_183364cuda3std3__48unexpectE[1];
.global .align 1 .b8 _ZN40_INTERNAL_d6e30aba_4_k_cu_c63a0589_183364cuda3std6ranges3__45__cpo4swapE[1];
.global .align 1 .b8 _ZN40_INTERNAL_d6e30aba_4_k_cu_c63a0589_183364cuda3std6ranges3__45__cpo9iter_moveE[1];
.global .align 1 .b8 _ZN40_INTERNAL_d6e30aba_4_k_cu_c63a0589_183364cuda3std6ranges3__45__cpo5beginE[1];
.global .align 1 .b8 _ZN40_INTERNAL_d6e30aba_4_k_cu_c63a0589_183364cuda3std6ranges3__45__cpo3endE[1];
.global .align 1 .b8 _ZN40_INTERNAL_d6e30aba_4_k_cu_c63a0589_183364cuda3std6ranges3__45__cpo6cbeginE[1];
.global .align 1 .b8 _ZN40_INTERNAL_d6e30aba_4_k_cu_c63a0589_183364cuda3std6ranges3__45__cpo4cendE[1];
.global .align 1 .b8 _ZN40_INTERNAL_d6e30aba_4_k_cu_c63a0589_183364cuda3std6ranges3__45__cpo7advanceE[1];
.global .align 1 .b8 _ZN40_INTERNAL_d6e30aba_4_k_cu_c63a0589_183364cuda3std6ranges3__45__cpo9iter_swapE[1];
.global .align 1 .b8 _ZN40_INTERNAL_d6e30aba_4_k_cu_c63a0589_183364cuda3std6ranges3__45__cpo4nextE[1];
.global .align 1 .b8 _ZN40_INTERNAL_d6e30aba_4_k_cu_c63a0589_183364cuda3std6ranges3__45__cpo4prevE[1];
.global .align 1 .b8 _ZN40_INTERNAL_d6e30aba_4_k_cu_c63a0589_183364cuda3std6ranges3__45__cpo4dataE[1];
.global .align 1 .b8 _ZN40_INTERNAL_d6e30aba_4_k_cu_c63a0589_183364cuda3std6ranges3__45__cpo5cdataE[1];
.global .align 1 .b8 _ZN40_INTERNAL_d6e30aba_4_k_cu_c63a0589_183364cuda3std6ranges3__45__cpo4sizeE[1];
.global .align 1 .b8 _ZN40_INTERNAL_d6e30aba_4_k_cu_c63a0589_183364cuda3std6ranges3__45__cpo5ssizeE[1];
.global .align 1 .b8 _ZN40_INTERNAL_d6e30aba_4_k_cu_c63a0589_183364cuda3std6ranges3__45__cpo8distanceE[1];
.global .align 1 .b8 _ZN40_INTERNAL_d6e30aba_4_k_cu_c63a0589_183366thrust24THRUST_300001_SM_1000_NS8cuda_cub3parE[1];
.global .align 1 .b8 _ZN40_INTERNAL_d6e30aba_4_k_cu_c63a0589_183366thrust24THRUST_300001_SM_1000_NS8cuda_cub10par_nosyncE[1];
.global .align 1 .b8 _ZN40_INTERNAL_d6e30aba_4_k_cu_c63a0589_183366thrust24THRUST_300001_SM_1000_NS6system6detail10sequential3seqE[1];
.global .align 1 .b8 _ZN40_INTERNAL_d6e30aba_4_k_cu_c63a0589_183366thrust24THRUST_300001_SM_1000_NS12placeholders2_1E[1];
.global .align 1 .b8 _ZN40_INTERNAL_d6e30aba_4_k_cu_c63a0589_183366thrust24THRUST_300001_SM_1000_NS12placeholders2_2E[1];
.global .align 1 .b8 _ZN40_INTERNAL_d6e30aba_4_k_cu_c63a0589_183366thrust24THRUST_300001_SM_1000_NS12placeholders2_3E[1];
.global .align 1 .b8 _ZN40_INTERNAL_d6e30aba_4_k_cu_c63a0589_183366thrust24THRUST_300001_SM_1000_NS12placeholders2_4E[1];
.global .align 1 .b8 _ZN40_INTERNAL_d6e30aba_4_k_cu_c63a0589_183366thrust24THRUST_300001_SM_1000_NS12placeholders2_5E[1];
.global .align 1 .b8 _ZN40_INTERNAL_d6e30aba_4_k_cu_c63a0589_183366thrust24THRUST_300001_SM_1000_NS12placeholders2_6E[1];
.global .align 1 .b8 _ZN40_INTERNAL_d6e30aba_4_k_cu_c63a0589_183366thrust24THRUST_300001_SM_1000_NS12placeholders2_7E[1];
.global .align 1 .b8 _ZN40_INTERNAL_d6e30aba_4_k_cu_c63a0589_183366thrust24THRUST_300001_SM_1000_NS12placeholders2_8E[1];
.global .align 1 .b8 _ZN40_INTERNAL_d6e30aba_4_k_cu_c63a0589_183366thrust24THRUST_300001_SM_1000_NS12placeholders2_9E[1];
.global .align 1 .b8 _ZN40_INTERNAL_d6e30aba_4_k_cu_c63a0589_183366thrust24THRUST_300001_SM_1000_NS12placeholders3_10E[1];
.global .align 1 .b8 _ZN40_INTERNAL_d6e30aba_4_k_cu_c63a0589_183366thrust24THRUST_300001_SM_1000_NS3seqE[1];

.visible .entry _ZN3cub18CUB_300001_SM_10006detail11EmptyKernelIvEEvv()
{


	ret;

}


// ===== COMPILED SASS (sm_100) =====

	.target	sm_100

	.elftype	@"ET_EXEC"


//--------------------- .note.nv.tkinfo           --------------------------
	.section	.note.nv.tkinfo,"",@"SHT_NOTE"
	.sectionflags	@"SHF_NOTE_NV_TKINFO"
	.tkinfo
        /*0018*/ 	.word	0x00000002
        /*0030*/ 	.string	""
        /*0030*/ 	.string	"ptxas"
        /*0030*/ 	.string	"Cuda compilation tools, release 13.0, V13.0.88"
        /*0030*/ 	.string	"Build cuda_13.0.r13.0/compiler.36424714_0"
        /*0030*/ 	.string	"-arch sm_100 -m 64 "



//--------------------- .note.nv.cuinfo           --------------------------
	.section	.note.nv.cuinfo,"",@"SHT_NOTE"
	.sectionflags	@"SHF_NOTE_NV_CUINFO"
        /*0018*/ 	.short	0x0002
        /*001a*/ 	.short	0x0064
        /*001c*/ 	.short	0x0082
	.zero		2


//--------------------- .nv.info                  --------------------------
	.section	.nv.info,"",@"SHT_CUDA_INFO"
	.align	4


	//----- nvinfo : EIATTR_REGCOUNT
	.align		4
        /*0000*/ 	.byte	0x04, 0x2f
        /*0002*/ 	.short	(.L_44 - .L_43)
	.align		4
.L_43:
        /*0004*/ 	.word	index@(_ZN3cub18CUB_300001_SM_10006detail11EmptyKernelIvEEvv)
        /*0008*/ 	.word	0x00000004


	//----- nvinfo : EIATTR_FRAME_SIZE
	.align		4
.L_44:
        /*000c*/ 	.byte	0x04, 0x11
        /*000e*/ 	.short	(.L_46 - .L_45)
	.align		4
.L_45:
        /*0010*/ 	.word	index@(_ZN3cub18CUB_300001_SM_10006detail11EmptyKernelIvEEvv)
        /*0014*/ 	.word	0x00000000


	//----- nvinfo : EIATTR_MIN_STACK_SIZE
	.align		4
.L_46:
        /*0018*/ 	.byte	0x04, 0x12
        /*001a*/ 	.short	(.L_48 - .L_47)
	.align		4
.L_47:
        /*001c*/ 	.word	index@(_ZN3cub18CUB_300001_SM_10006detail11EmptyKernelIvEEvv)
        /*0020*/ 	.word	0x00000000
.L_48:


//--------------------- .nv.compat                --------------------------
	.section	.nv.compat,"",@"SHT_CUDA_COMPAT_INFO"
	.align	4
        /*0000*/ 	.byte	0x02, 0x09, 0x00, 0x00, 0x02, 0x02, 0x01, 0x00, 0x02, 0x05, 0x05, 0x00, 0x03, 0x07, 0x01, 0x01
        /*0010*/ 	.byte	0x02, 0x03, 0x00, 0x00, 0x02, 0x06, 0x01, 0x00, 0x04, 0x0b, 0x08, 0x00, 0x09, 0x00, 0x00, 0x00
        /*0020*/ 	.byte	0x00, 0x00, 0x00, 0x00


//--------------------- .nv.info._ZN3cub18CUB_300001_SM_10006detail11EmptyKernelIvEEvv --------------------------
	.section	.nv.info._ZN3cub18CUB_300001_SM_10006detail11EmptyKernelIvEEvv,"",@"SHT_CUDA_INFO"
	.sectionflags	@""
	.align	4


	//----- nvinfo : EIATTR_CUDA_API_VERSION
	.align		4
        /*0000*/ 	.byte	0x04, 0x37
        /*0002*/ 	.short	(.L_50 - .L_49)
.L_49:
        /*0004*/ 	.word	0x00000082


	//----- nvinfo : EIATTR_SPARSE_MMA_MASK
	.align		4
.L_50:
        /*0008*/ 	.byte	0x03, 0x50
        /*000a*/ 	.short	0x0000


	//----- nvinfo : EIATTR_MAXREG_COUNT
	.align		4
        /*000c*/ 	.byte	0x03, 0x1b
        /*000e*/ 	.short	0x00ff


	//----- nvinfo : EIATTR_MERCURY_ISA_VERSION
	.align		4
        /*0010*/ 	.byte	0x03, 0x5f
        /*0012*/ 	.short	0x0101


	//----- nvinfo : EIATTR_VRC_CTA_INIT_COUNT
	.align		4
        /*0014*/ 	.byte	0x02, 0x4a
	.zero		1
	.zero		1


	//----- nvinfo : EIATTR_EXIT_INSTR_OFFSETS
	.align		4
        /*0018*/ 	.byte	0x04, 0x1c
        /*001a*/ 	.short	(.L_52 - .L_51)


	//   ....[0]....
.L_51:
        /*001c*/ 	.word	0x00000010


	//----- nvinfo : EIATTR_SW_WAR
	.align		4
.L_52:
        /*0020*/ 	.byte	0x04, 0x36
        /*0022*/ 	.short	(.L_54 - .L_53)
.L_53:
        /*0024*/ 	.word	0x00000008
.L_54:


//--------------------- .nv.callgraph             --------------------------
	.section	.nv.callgraph,"",@"SHT_CUDA_CALLGRAPH"
	.align	4
	.sectionentsize	8
	.align		4
        /*0000*/ 	.word	0x00000000
	.align		4
        /*0004*/ 	.word	0xffffffff
	.align		4
        /*0008*/ 	.word	0x00000000
	.align		4
        /*000c*/ 	.word	0xfffffffe
	.align		4
        /*0010*/ 	.word	0x00000000
	.align		4
        /*0014*/ 	.word	0xfffffffd
	.align		4
        /*0018*/ 	.word	0x00000000
	.align		4
        /*001c*/ 	.word	0xfffffffc


//--------------------- .nv.constant4             --------------------------
	.section	.nv.constant4,"a",@progbits
	.align	8
	.align		8
.nv.constant4:
        /*0000*/ 	.dword	_ZN40_INTERNAL_d6e30aba_4_k_cu_c63a0589_186474cuda3std3__45__cpo5beginE
	.align		8
        /*0008*/ 	.dword	_ZN40_INTERNAL_d6e30aba_4_k_cu_c63a0589_186474cuda3std3__45__cpo3endE
	.align		8
        /*0010*/ 	.dword	_ZN40_INTERNAL_d6e30aba_4_k_cu_c63a0589_186474cuda3std3__45__cpo6cbeginE
	.align		8
        /*0018*/ 	.dword	_ZN40_INTERNAL_d6e30aba_4_k_cu_c63a0589_186474cuda3std3__45__cpo4cendE
	.align		8
        /*0020*/ 	.dword	_ZN40_INTERNAL_d6e30aba_4_k_cu_c63a0589_186474cuda3std3__45__cpo6rbeginE
	.align		8
        /*0028*/ 	.dword	_ZN40_INTERNAL_d6e30aba_4_k_cu_c63a0589_186474cuda3std3__45__cpo4rendE
	.align		8
        /*0030*/ 	.dword	_ZN40_INTERNAL_d6e30aba_4_k_cu_c63a0589_186474cuda3std3__45__cpo7crbeginE
	.align		8
        /*0038*/ 	.dword	_ZN40_INTERNAL_d6e30aba_4_k_cu_c63a0589_186474cuda3std3__45__cpo5crendE
	.align		8
        /*0040*/ 	.dword	_ZN40_INTERNAL_d6e30aba_4_k_cu_c63a0589_186474cuda3std3__442_GLOBAL__N__d6e30aba_4_k_cu_c63a0589_186476ignoreE
	.align		8
        /*0048*/ 	.dword	_ZN40_INTERNAL_d6e30aba_4_k_cu_c63a0589_186474cuda3std3__419piecewise_constructE
	.align		8
        /*0050*/ 	.dword	_ZN40_INTERNAL_d6e30aba_4_k_cu_c63a0589_186474cuda3std3__48in_placeE
	.align		8
        /*0058*/ 	.dword	_ZN40_INTERNAL_d6e30aba_4_k_cu_c63a0589_186474cuda3std3__420unreachable_sentinelE
	.align		8
        /*0060*/ 	.dword	_ZN40_INTERNAL_d6e30aba_4_k_cu_c63a0589_186474cuda3std3__47nulloptE
	.align		8
        /*0068*/ 	.dword	_ZN40_INTERNAL_d6e30aba_4_k_cu_c63a0589_186474cuda3std3__48unexpectE
	.align		8
        /*0070*/ 	.dword	_ZN40_INTERNAL_d6e30aba_4_k_cu_c63a0589_186474cuda3std6ranges3__45__cpo4swapE
	.align		8
        /*0078*/ 	.dword	_ZN40_INTERNAL_d6e30aba_4_k_cu_c63a0589_186474cuda3std6ranges3__45__cpo9iter_moveE
	.align		8
        /*0080*/ 	.dword	_ZN40_INTERNAL_d6e30aba_4_k_cu_c63a0589_186474cuda3std6ranges3__45__cpo5beginE
	.align		8
        /*0088*/ 	.dword	_ZN40_INTERNAL_d6e30aba_4_k_cu_c63a0589_186474cuda3std6ranges3__45__cpo3endE
	.align		8
        /*0090*/ 	.dword	_ZN40_INTERNAL_d6e30aba_4_k_cu_c63a0589_186474cuda3std6ranges3__45__cpo6cbeginE
	.align		8
        /*0098*/ 	.dword	_ZN40_INTERNAL_d6e30aba_4_k_cu_c63a0589_186474cuda3std6ranges3__45__cpo4cendE
	.align		8
        /*00a0*/ 	.dword	_ZN40_INTERNAL_d6e30aba_4_k_cu_c63a0589_186474cuda3std6ranges3__45__cpo7advanceE
	.align		8
        /*00a8*/ 	.dword	_ZN40_INTERNAL_d6e30aba_4_k_cu_c63a0589_186474cuda3std6ranges3__45__cpo9iter_swapE
	.align		8
        /*00b0*/ 	.dword	_ZN40_INTERNAL_d6e30aba_4_k_cu_c63a0589_186474cuda3std6ranges3__45__cpo4nextE
	.align		8
        /*00b8*/ 	.dword	_ZN40_INTERNAL_d6e30aba_4_k_cu_c63a0589_186474cuda3std6ranges3__45__cpo4prevE
	.align		8
        /*00c0*/ 	.dword	_ZN40_INTERNAL_d6e30aba_4_k_cu_c63a0589_186474cuda3std6ranges3__45__cpo4dataE
	.align		8
        /*00c8*/ 	.dword	_ZN40_INTERNAL_d6e30aba_4_k_cu_c63a0589_186474cuda3std6ranges3__45__cpo5cdataE
	.align		8
        /*00d0*/ 	.dword	_ZN40_INTERNAL_d6e30aba_4_k_cu_c63a0589_186474cuda3std6ranges3__45__cpo4sizeE
	.align		8
        /*00d8*/ 	.dword	_ZN40_INTERNAL_d6e30aba_4_k_cu_c63a0589_186474cuda3std6ranges3__45__cpo5ssizeE
	.align		8
        /*00e0*/ 	.dword	_ZN40_INTERNAL_d6e30aba_4_k_cu_c63a0589_186474cuda3std6ranges3__45__cpo8distanceE
	.align		8
        /*00e8*/ 	.dword	_ZN40_INTERNAL_d6e30aba_4_k_cu_c63a0589_186476thrust24THRUST_300001_SM_1000_NS8cuda_cub3parE
	.align		8
        /*00f0*/ 	.dword	_ZN40_INTERNAL_d6e30aba_4_k_cu_c63a0589_186476thrust24THRUST_300001_SM_1000_NS8cuda_cub10par_nosyncE
	.align		8
        /*00f8*/ 	.dword	_ZN40_INTERNAL_d6e30aba_4_k_cu_c63a0589_186476thrust24THRUST_300001_SM_1000_NS6system6detail10sequential3seqE
	.align		8
        /*0100*/ 	.dword	_ZN40_INTERNAL_d6e30aba_4_k_cu_c63a0589_186476thrust24THRUST_300001_SM_1000_NS12placeholders2_1E
	.align		8
        /*0108*/ 	.dword	_ZN40_INTERNAL_d6e30aba_4_k_cu_c63a0589_186476thrust24THRUST_300001_SM_1000_NS12placeholders2_2E
	.align		8
        /*0110*/ 	.dword	_ZN40_INTERNAL_d6e30aba_4_k_cu_c63a0589_186476thrust24THRUST_300001_SM_1000_NS12placeholders2_3E
	.align		8
        /*0118*/ 	.dword	_ZN40_INTERNAL_d6e30aba_4_k_cu_c63a0589_186476thrust24THRUST_300001_SM_1000_NS12placeholders2_4E
	.align		8
        /*0120*/ 	.dword	_ZN40_INTERNAL_d6e30aba_4_k_cu_c63a0589_186476thrust24THRUST_300001_SM_1000_NS12placeholders2_5E
	.align		8
        /*0128*/ 	.dword	_ZN40_INTERNAL_d6e30aba_4_k_cu_c63a0589_186476thrust24THRUST_300001_SM_1000_NS12placeholders2_6E
	.align		8
        /*0130*/ 	.dword	_ZN40_INTERNAL_d6e30aba_4_k_cu_c63a0589_186476thrust24THRUST_300001_SM_1000_NS12placeholders2_7E
	.align		8
        /*0138*/ 	.dword	_ZN40_INTERNAL_d6e30aba_4_k_cu_c63a0589_186476thrust24THRUST_300001_SM_1000_NS12placeholders2_8E
	.align		8
        /*0140*/ 	.dword	_ZN40_INTERNAL_d6e30aba_4_k_cu_c63a0589_186476thrust24THRUST_300001_SM_1000_NS12placeholders2_9E
	.align		8
        /*0148*/ 	.dword	_ZN40_INTERNAL_d6e30aba_4_k_cu_c63a0589_186476thrust24THRUST_300001_SM_1000_NS12placeholders3_10E
	.align		8
        /*0150*/ 	.dword	_ZN40_INTERNAL_d6e30aba_4_k_cu_c63a0589_186476thrust24THRUST_300001_SM_1000_NS3seqE


//--------------------- .text._ZN3cub18CUB_300001_SM_10006detail11EmptyKernelIvEEvv --------------------------
	.section	.text._ZN3cub18CUB_300001_SM_10006detail11EmptyKernelIvEEvv,"ax",@progbits
	.align	128
        .global         _ZN3cub18CUB_300001_SM_10006detail11EmptyKernelIvEEvv
        .type           _ZN3cub18CUB_300001_SM_10006detail11EmptyKernelIvEEvv,@function
        .size           _ZN3cub18CUB_300001_SM_10006detail11EmptyKernelIvEEvv,(.L_x_1 - _ZN3cub18CUB_300001_SM_10006detail11EmptyKernelIvEEvv)
        .other          _ZN3cub18CUB_300001_SM_10006detail11EmptyKernelIvEEvv,@"STO_CUDA_ENTRY STV_DEFAULT"
_ZN3cub18CUB_300001_SM_10006detail11EmptyKernelIvEEvv:
.text._ZN3cub18CUB_300001_SM_10006detail11EmptyKernelIvEEvv:
[----:B------:R-:W-:Y:S01]  /*0000*/  LDC R1, c[0x0][0x37c] ;  /* 0x0000df00ff017b82 */ /* 0x000fe20000000800 */
[----:B------:R-:W-:Y:S05]  /*0010*/  EXIT ;  /* 0x000000000000794d */ /* 0x000fea0003800000 */
.L_x_0:
[----:B------:R-:W-:-:S00]  /*0020*/  BRA `(.L_x_0) ;  /* 0xfffffffc00fc7947 */ /* 0x000fc0000383ffff */
[----:B------:R-:W-:-:S00]  /*0030*/  NOP ;  /* 0x0000000000007918 */ /* 0x000fc00000000000 */
        /* <DEDUP_REMOVED lines=12> */
.L_x_1:


//--------------------- .nv.shared.reserved.0     --------------------------
	.section	.nv.shared.reserved.0,"aw",@nobits
	.weak		__nv_reservedSMEM_offset_0_alias
	.size		__nv_reservedSMEM_offset_0_alias, 0, 64
	.other		__nv_reservedSMEM_offset_0_alias,@"STO_CUDA_RESERVED_SHARED STV_DEFAULT"
__nv_reservedSMEM_offset_0_alias:
	.zero		0
	.zero		64


//--------------------- .nv.global                --------------------------
	.section	.nv.global,"aw",@nobits
.nv.global:
	.type		_ZN40_INTERNAL_d6e30aba_4_k_cu_c63a0589_186476thrust24THRUST_300001_SM_1000_NS3seqE,@object
	.size		_ZN40_INTERNAL_d6e30aba_4_k_cu_c63a0589_186476thrust24THRUST_300001_SM_1000_NS3seqE,(_ZN40_INTERNAL_d6e30aba_4_k_cu_c63a0589_186474cuda3std3__48in_placeE - _ZN40_INTERNAL_d6e30aba_4_k_cu_c63a0589_186476thrust24THRUST_300001_SM_1000_NS3seqE)
_ZN40_INTERNAL_d6e30aba_4_k_cu_c63a0589_186476thrust24THRUST_300001_SM_1000_NS3seqE:
	.zero		1
	.type		_ZN40_INTERNAL_d6e30aba_4_k_cu_c63a0589_186474cuda3std3__48in_placeE,@object
	.size		_ZN40_INTERNAL_d6e30aba_4_k_cu_c63a0589_186474cuda3std3__48in_placeE,(_ZN40_INTERNAL_d6e30aba_4_k_cu_c63a0589_186474cuda3std6ranges3__45__cpo4sizeE - _ZN40_INTERNAL_d6e30aba_4_k_cu_c63a0589_186474cuda3std3__48in_placeE)
_ZN40_INTERNAL_d6e30aba_4_k_cu_c63a0589_186474cuda3std3__48in_placeE:
	.zero		1
	.type		_ZN40_INTERNAL_d6e30aba_4_k_cu_c63a0589_186474cuda3std6ranges3__45__cpo4sizeE,@object
	.size		_ZN40_INTERNAL_d6e30aba_4_k_cu_c63a0589_186474cuda3std6ranges3__45__cpo4sizeE,(_ZN40_INTERNAL_d6e30aba_4_k_cu_c63a0589_186476thrust24THRUST_300001_SM_1000_NS12placeholders2_3E - _ZN40_INTERNAL_d6e30aba_4_k_cu_c63a0589_186474cuda3std6ranges3__45__cpo4sizeE)
_ZN40_INTERNAL_d6e30aba_4_k_cu_c63a0589_186474cuda3std6ranges3__45__cpo4sizeE:
	.zero		1
	.type		_ZN40_INTERNAL_d6e30aba_4_k_cu_c63a0589_186476thrust24THRUST_300001_SM_1000_NS12placeholders2_3E,@object
	.size		_ZN40_INTERNAL_d6e30aba_4_k_cu_c63a0589_186476thrust24THRUST_300001_SM_1000_NS12placeholders2_3E,(_ZN40_INTERNAL_d6e30aba_4_k_cu_c63a0589_186474cuda3std3__45__cpo6cbeginE - _ZN40_INTERNAL_d6e30aba_4_k_cu_c63a0589_186476thrust24THRUST_300001_SM_1000_NS12placeholders2_3E)
_ZN40_INTERNAL_d6e30aba_4_k_cu_c63a0589_186476thrust24THRUST_300001_SM_1000_NS12placeholders2_3E:
	.zero		1
	.type		_ZN40_INTERNAL_d6e30aba_4_k_cu_c63a0589_186474cuda3std3__45__cpo6cbeginE,@object
	.size		_ZN40_INTERNAL_d6e30aba_4_k_cu_c63a0589_186474cuda3std3__45__cpo6cbeginE,(_ZN40_INTERNAL_d6e30aba_4_k_cu_c63a0589_186474cuda3std6ranges3__45__cpo6cbeginE - _ZN40_INTERNAL_d6e30aba_4_k_cu_c63a0589_186474cuda3std3__45__cpo6cbeginE)
_ZN40_INTERNAL_d6e30aba_4_k_cu_c63a0589_186474cuda3std3__45__cpo6cbeginE:
	.zero		1
	.type		_ZN40_INTERNAL_d6e30aba_4_k_cu_c63a0589_186474cuda3std6ranges3__45__cpo6cbeginE,@object
	.size		_ZN40_INTERNAL_d6e30aba_4_k_cu_c63a0589_186474cuda3std6ranges3__45__cpo6cbeginE,(_ZN40_INTERNAL_d6e30aba_4_k_cu_c63a0589_186476thrust24THRUST_300001_SM_1000_NS12placeholders2_7E - _ZN40_INTERNAL_d6e30aba_4_k_cu_c63a0589_186474cuda3std6ranges3__45__cpo6cbeginE)
_ZN40_INTERNAL_d6e30aba_4_k_cu_c63a0589_186474cuda3std6ranges3__45__cpo6cbeginE:
	.zero		1
	.type		_ZN40_INTERNAL_d6e30aba_4_k_cu_c63a0589_186476thrust24THRUST_300001_SM_1000_NS12placeholders2_7E,@object
	.size		_ZN40_INTERNAL_d6e30aba_4_k_cu_c63a0589_186476thrust24THRUST_300001_SM_1000_NS12placeholders2_7E,(_ZN40_INTERNAL_d6e30aba_4_k_cu_c63a0589_186474cuda3std3__45__cpo7crbeginE - _ZN40_INTERNAL_d6e30aba_4_k_cu_c63a0589_186476thrust24THRUST_300001_SM_1000_NS12placeholders2_7E)
_ZN40_INTERNAL_d6e30aba_4_k_cu_c63a0589_186476thrust24THRUST_300001_SM_1000_NS12placeholders2_7E:
	.zero		1
	.type		_ZN40_INTERNAL_d6e30aba_4_k_cu_c63a0589_186474cuda3std3__45__cpo7crbeginE,@object
	.size		_ZN40_INTERNAL_d6e30aba_4_k_cu_c63a0589_186474cuda3std3__45__cpo7crbeginE,(_ZN40_INTERNAL_d6e30aba_4_k_cu_c63a0589_186474cuda3std6ranges3__45__cpo4nextE - _ZN40_INTERNAL_d6e30aba_4_k_cu_c63a0589_186474cuda3std3__45__cpo7crbeginE)
_ZN40_INTERNAL_d6e30aba_4_k_cu_c63a0589_186474cuda3std3__45__cpo7crbeginE:
	.zero		1
	.type		_ZN40_INTERNAL_d6e30aba_4_k_cu_c63a0589_186474cuda3std6ranges3__45__cpo4nextE,@object
	.size		_ZN40_INTERNAL_d6e30aba_4_k_cu_c63a0589_186474cuda3std6ranges3__45__cpo4nextE,(_ZN40_INTERNAL_d6e30aba_4_k_cu_c63a0589_186474cuda3std6ranges3__45__cpo4swapE - _ZN40_INTERNAL_d6e30aba_4_k_cu_c63a0589_186474cuda3std6ranges3__45__cpo4nextE)
_ZN40_INTERNAL_d6e30aba_4_k_cu_c63a0589_186474cuda3std6ranges3__45__cpo4nextE:
	.zero		1
	.type		_ZN40_INTERNAL_d6e30aba_4_k_cu_c63a0589_186474cuda3std6ranges3__45__cpo4swapE,@object
	.size		_ZN40_INTERNAL_d6e30aba_4_k_cu_c63a0589_186474cuda3std6ranges3__45__cpo4swapE,(_ZN40_INTERNAL_d6e30aba_4_k_cu_c63a0589_186476thrust24THRUST_300001_SM_1000_NS8cuda_cub10par_nosyncE - _ZN40_INTERNAL_d6e30aba_4_k_cu_c63a0589_186474cuda3std6ranges3__45__cpo4swapE)
_ZN40_INTERNAL_d6e30aba_4_k_cu_c63a0589_186474cuda3std6ranges3__45__cpo4swapE:
	.zero		1
	.type		_ZN40_INTERNAL_d6e30aba_4_k_cu_c63a0589_186476thrust24THRUST_300001_SM_1000_NS8cuda_cub10par_nosyncE,@object
	.size		_ZN40_INTERNAL_d6e30aba_4_k_cu_c63a0589_186476thrust24THRUST_300001_SM_1000_NS8cuda_cub10par_nosyncE,(_ZN40_INTERNAL_d6e30aba_4_k_cu_c63a0589_186476thrust24THRUST_300001_SM_1000_NS12placeholders2_9E - _ZN40_INTERNAL_d6e30aba_4_k_cu_c63a0589_186476thrust24THRUST_300001_SM_1000_NS8cuda_cub10par_nosyncE)
_ZN40_INTERNAL_d6e30aba_4_k_cu_c63a0589_186476thrust24THRUST_300001_SM_1000_NS8cuda_cub10par_nosyncE:
	.zero		1
	.type		_ZN40_INTERNAL_d6e30aba_4_k_cu_c63a0589_186476thrust24THRUST_300001_SM_1000_NS12placeholders2_9E,@object
	.size		_ZN40_INTERNAL_d6e30aba_4_k_cu_c63a0589_186476thrust24THRUST_300001_SM_1000_NS12placeholders2_9E,(_ZN40_INTERNAL_d6e30aba_4_k_cu_c63a0589_186474cuda3std3__442_GLOBAL__N__d6e30aba_4_k_cu_c63a0589_186476ignoreE - _ZN40_INTERNAL_d6e30aba_4_k_cu_c63a0589_186476thrust24THRUST_300001_SM_1000_NS12placeholders2_9E)
_ZN40_INTERNAL_d6e30aba_4_k_cu_c63a0589_186476thrust24THRUST_300001_SM_1000_NS12placeholders2_9E:
	.zero		1
	.type		_ZN40_INTERNAL_d6e30aba_4_k_cu_c63a0589_186474cuda3std3__442_GLOBAL__N__d6e30aba_4_k_cu_c63a0589_186476ignoreE,@object
	.size		_ZN40_INTERNAL_d6e30aba_4_k_cu_c63a0589_186474cuda3std3__442_GLOBAL__N__d6e30aba_4_k_cu_c63a0589_186476ignoreE,(_ZN40_INTERNAL_d6e30aba_4_k_cu_c63a0589_186474cuda3std6ranges3__45__cpo4dataE - _ZN40_INTERNAL_d6e30aba_4_k_cu_c63a0589_186474cuda3std3__442_GLOBAL__N__d6e30aba_4_k_cu_c63a0589_186476ignoreE)
_ZN40_INTERNAL_d6e30aba_4_k_cu_c63a0589_186474cuda3std3__442_GLOBAL__N__d6e30aba_4_k_cu_c63a0589_186476ignoreE:
	.zero		1
	.type		_ZN40_INTERNAL_d6e30aba_4_k_cu_c63a0589_186474cuda3std6ranges3__45__cpo4dataE,@object
	.size		_ZN40_INTERNAL_d6e30aba_4_k_cu_c63a0589_186474cuda3std6ranges3__45__cpo4dataE,(_ZN40_INTERNAL_d6e30aba_4_k_cu_c63a0589_186476thrust24THRUST_300001_SM_1000_NS12placeholders2_1E - _ZN40_INTERNAL_d6e30aba_4_k_cu_c63a0589_186474cuda3std6ranges3__45__cpo4dataE)
_ZN40_INTERNAL_d6e30aba_4_k_cu_c63a0589_186474cuda3std6ranges3__45__cpo4dataE:
	.zero		1
	.type		_ZN40_INTERNAL_d6e30aba_4_k_cu_c63a0589_186476thrust24THRUST_300001_SM_1000_NS12placeholders2_1E,@object
	.size		_ZN40_INTERNAL_d6e30aba_4_k_cu_c63a0589_186476thrust24THRUST_300001_SM_1000_NS12placeholders2_1E,(_ZN40_INTERNAL_d6e30aba_4_k_cu_c63a0589_186474cuda3std3__45__cpo5beginE - _ZN40_INTERNAL_d6e30aba_4_k_cu_c63a0589_186476thrust24THRUST_300001_SM_1000_NS12placeholders2_1E)
_ZN40_INTERNAL_d6e30aba_4_k_cu_c63a0589_186476thrust24THRUST_300001_SM_1000_NS12placeholders2_1E:
	.zero		1
	.type		_ZN40_INTERNAL_d6e30aba_4_k_cu_c63a0589_186474cuda3std3__45__cpo5beginE,@object
	.size		_ZN40_INTERNAL_d6e30aba_4_k_cu_c63a0589_186474cuda3std3__45__cpo5beginE,(_ZN40_INTERNAL_d6e30aba_4_k_cu_c63a0589_186474cuda3std6ranges3__45__cpo5beginE - _ZN40_INTERNAL_d6e30aba_4_k_cu_c63a0589_186474cuda3std3__45__cpo5beginE)
_ZN40_INTERNAL_d6e30aba_4_k_cu_c63a0589_186474cuda3std3__45__cpo5beginE:
	.zero		1
	.type		_ZN40_INTERNAL_d6e30aba_4_k_cu_c63a0589_186474cuda3std6ranges3__45__cpo5beginE,@object
	.size		_ZN40_INTERNAL_d6e30aba_4_k_cu_c63a0589_186474cuda3std6ranges3__45__cpo5beginE,(_ZN40_INTERNAL_d6e30aba_4_k_cu_c63a0589_186476thrust24THRUST_300001_SM_1000_NS12placeholders2_5E - _ZN40_INTERNAL_d6e30aba_4_k_cu_c63a0589_186474cuda3std6ranges3__45__cpo5beginE)
_ZN40_INTERNAL_d6e30aba_4_k_cu_c63a0589_186474cuda3std6ranges3__45__cpo5beginE:
	.zero		1
	.type		_ZN40_INTERNAL_d6e30aba_4_k_cu_c63a0589_186476thrust24THRUST_300001_SM_1000_NS12placeholders2_5E,@object
	.size		_ZN40_INTERNAL_d6e30aba_4_k_cu_c63a0589_186476thrust24THRUST_300001_SM_1000_NS12placeholders2_5E,(_ZN40_INTERNAL_d6e30aba_4_k_cu_c63a0589_186474cuda3std3__45__cpo6rbeginE - _ZN40_INTERNAL_d6e30aba_4_k_cu_c63a0589_186476thrust24THRUST_300001_SM_1000_NS12placeholders2_5E)
_ZN40_INTERNAL_d6e30aba_4_k_cu_c63a0589_186476thrust24THRUST_300001_SM_1000_NS12placeholders2_5E:
	.zero		1
	.type		_ZN40_INTERNAL_d6e30aba_4_k_cu_c63a0589_186474cuda3std3__45__cpo6rbeginE,@object
	.size		_ZN40_INTERNAL_d6e30aba_4_k_cu_c63a0589_186474cuda3std3__45__cpo6rbeginE,(_ZN40_INTERNAL_d6e30aba_4_k_cu_c63a0589_186474cuda3std6ranges3__45__cpo7advanceE - _ZN40_INTERNAL_d6e30aba_4_k_cu_c63a0589_186474cuda3std3__45__cpo6rbeginE)
_ZN40_INTERNAL_d6e30aba_4_k_cu_c63a0589_186474cuda3std3__45__cpo6rbeginE:
	.zero		1
	.type		_ZN40_INTERNAL_d6e30aba_4_k_cu_c63a0589_186474cuda3std6ranges3__45__cpo7advanceE,@object
	.size		_ZN40_INTERNAL_d6e30aba_4_k_cu_c63a0589_186474cuda3std6ranges3__45__cpo7advanceE,(_ZN40_INTERNAL_d6e30aba_4_k_cu_c63a0589_186474cuda3std3__47nulloptE - _ZN40_INTERNAL_d6e30aba_4_k_cu_c63a0589_186474cuda3std6ranges3__45__cpo7advanceE)
_ZN40_INTERNAL_d6e30aba_4_k_cu_c63a0589_186474cuda3std6ranges3__45__cpo7advanceE:
	.zero		1
	.type		_ZN40_INTERNAL_d6e30aba_4_k_cu_c63a0589_186474cuda3std3__47nulloptE,@object
	.size		_ZN40_INTERNAL_d6e30aba_4_k_cu_c63a0589_186474cuda3std3__47nulloptE,(_ZN40_INTERNAL_d6e30aba_4_k_cu_c63a0589_186474cuda3std6ranges3__45__cpo8distanceE - _ZN40_INTERNAL_d6e30aba_4_k_cu_c63a0589_186474cuda3std3__47nulloptE)
_ZN40_INTERNAL_d6e30aba_4_k_cu_c63a0589_186474cuda3std3__47nulloptE:
	.zero		1
	.type		_ZN40_INTERNAL_d6e30aba_4_k_cu_c63a0589_186474cuda3std6ranges3__45__cpo8distanceE,@object
	.size		_ZN40_INTERNAL_d6e30aba_4_k_cu_c63a0589_186474cuda3std6ranges3__45__cpo8distanceE,(_ZN40_INTERNAL_d6e30aba_4_k_cu_c63a0589_186476thrust24THRUST_300001_SM_1000_NS12placeholders3_10E - _ZN40_INTERNAL_d6e30aba_4_k_cu_c63a0589_186474cuda3std6ranges3__45__cpo8distanceE)
_ZN40_INTERNAL_d6e30aba_4_k_cu_c63a0589_186474cuda3std6ranges3__45__cpo8distanceE:
	.zero		1
	.type		_ZN40_INTERNAL_d6e30aba_4_k_cu_c63a0589_186476thrust24THRUST_300001_SM_1000_NS12placeholders3_10E,@object
	.size		_ZN40_INTERNAL_d6e30aba_4_k_cu_c63a0589_186476thrust24THRUST_300001_SM_1000_NS12placeholders3_10E,(_ZN40_INTERNAL_d6e30aba_4_k_cu_c63a0589_186474cuda3std3__419piecewise_constructE - _ZN40_INTERNAL_d6e30aba_4_k_cu_c63a0589_186476thrust24THRUST_300001_SM_1000_NS12placeholders3_10E)
_ZN40_INTERNAL_d6e30aba_4_k_cu_c63a0589_186476thrust24THRUST_300001_SM_1000_NS12placeholders3_10E:
	.zero		1
	.type		_ZN40_INTERNAL_d6e30aba_4_k_cu_c63a0589_186474cuda3std3__419piecewise_constructE,@object
	.size		_ZN40_INTERNAL_d6e30aba_4_k_cu_c63a0589_186474cuda3std3__419piecewise_constructE,(_ZN40_INTERNAL_d6e30aba_4_k_cu_c63a0589_186474cuda3std6ranges3__45__cpo5cdataE - _ZN40_INTERNAL_d6e30aba_4_k_cu_c63a0589_186474cuda3std3__419piecewise_constructE)
_ZN40_INTERNAL_d6e30aba_4_k_cu_c63a0589_186474cuda3std3__419piecewise_constructE:
	.zero		1
	.type		_ZN40_INTERNAL_d6e30aba_4_k_cu_c63a0589_186474cuda3std6ranges3__45__cpo5cdataE,@object
	.size		_ZN40_INTERNAL_d6e30aba_4_k_cu_c63a0589_186474cuda3std6ranges3__45__cpo5cdataE,(_ZN40_INTERNAL_d6e30aba_4_k_cu_c63a0589_186476thrust24THRUST_300001_SM_1000_NS12placeholders2_2E - _ZN40_INTERNAL_d6e30aba_4_k_cu_c63a0589_186474cuda3std6ranges3__45__cpo5cdataE)
_ZN40_INTERNAL_d6e30aba_4_k_cu_c63a0589_186474cuda3std6ranges3__45__cpo5cdataE:
	.zero		1
	.type		_ZN40_INTERNAL_d6e30aba_4_k_cu_c63a0589_186476thrust24THRUST_300001_SM_1000_NS12placeholders2_2E,@object
	.size		_ZN40_INTERNAL_d6e30aba_4_k_cu_c63a0589_186476thrust24THRUST_300001_SM_1000_NS12placeholders2_2E,(_ZN40_INTERNAL_d6e30aba_4_k_cu_c63a0589_186474cuda3std3__45__cpo3endE - _ZN40_INTERNAL_d6e30aba_4_k_cu_c63a0589_186476thrust24THRUST_300001_SM_1000_NS12placeholders2_2E)
_ZN40_INTERNAL_d6e30aba_4_k_cu_c63a0589_186476thrust24THRUST_300001_SM_1000_NS12placeholders2_2E:
	.zero		1
	.type		_ZN40_INTERNAL_d6e30aba_4_k_cu_c63a0589_186474cuda3std3__45__cpo3endE,@object
	.size		_ZN40_INTERNAL_d6e30aba_4_k_cu_c63a0589_186474cuda3std3__45__cpo3endE,(_ZN40_INTERNAL_d6e30aba_4_k_cu_c63a0589_186474cuda3std6ranges3__45__cpo3endE - _ZN40_INTERNAL_d6e30aba_4_k_cu_c63a0589_186474cuda3std3__45__cpo3endE)
_ZN40_INTERNAL_d6e30aba_4_k_cu_c63a0589_186474cuda3std3__45__cpo3endE:
	.zero		1
	.type		_ZN40_INTERNAL_d6e30aba_4_k_cu_c63a0589_186474cuda3std6ranges3__45__cpo3endE,@object
	.size		_ZN40_INTERNAL_d6e30aba_4_k_cu_c63a0589_186474cuda3std6ranges3__45__cpo3endE,(_ZN40_INTERNAL_d6e30aba_4_k_cu_c63a0589_186476thrust24THRUST_300001_SM_1000_NS12placeholders2_6E - _ZN40_INTERNAL_d6e30aba_4_k_cu_c63a0589_186474cuda3std6ranges3__45__cpo3endE)
_ZN40_INTERNAL_d6e30aba_4_k_cu_c63a0589_186474cuda3std6ranges3__45__cpo3endE:
	.zero		1
	.type		_ZN40_INTERNAL_d6e30aba_4_k_cu_c63a0589_186476thrust24THRUST_300001_SM_1000_NS12placeholders2_6E,@object
	.size		_ZN40_INTERNAL_d6e30aba_4_k_cu_c63a0589_186476thrust24THRUST_300001_SM_1000_NS12placeholders2_6E,(_ZN40_INTERNAL_d6e30aba_4_k_cu_c63a0589_186474cuda3std3__45__cpo4rendE - _ZN40_INTERNAL_d6e30aba_4_k_cu_c63a0589_186476thrust24THRUST_300001_SM_1000_NS12placeholders2_6E)
_ZN40_INTERNAL_d6e30aba_4_k_cu_c63a0589_186476thrust24THRUST_300001_SM_1000_NS12placeholders2_6E:
	.zero		1
	.type		_ZN40_INTERNAL_d6e30aba_4_k_cu_c63a0589_186474cuda3std3__45__cpo4rendE,@object
	.size		_ZN40_INTERNAL_d6e30aba_4_k_cu_c63a0589_186474cuda3std3__45__cpo4rendE,(_ZN40_INTERNAL_d6e30aba_4_k_cu_c63a0589_186474cuda3std6ranges3__45__cpo9iter_swapE - _ZN40_INTERNAL_d6e30aba_4_k_cu_c63a0589_186474cuda3std3__45__cpo4rendE)
_ZN40_INTERNAL_d6e30aba_4_k_cu_c63a0589_186474cuda3std3__45__cpo4rendE:
	.zero		1
	.type		_ZN40_INTERNAL_d6e30aba_4_k_cu_c63a0589_186474cuda3std6ranges3__45__cpo9iter_swapE,@object
	.size		_ZN40_INTERNAL_d6e30aba_4_k_cu_c63a0589_186474cuda3std6ranges3__45__cpo9iter_swapE,(_ZN40_INTERNAL_d6e30aba_4_k_cu_c63a0589_186474cuda3std3__48unexpectE - _ZN40_INTERNAL_d6e30aba_4_k_cu_c63a0589_186474cuda3std6ranges3__45__cpo9iter_swapE)
_ZN40_INTERNAL_d6e30aba_4_k_cu_c63a0589_186474cuda3std6ranges3__45__cpo9iter_swapE:
	.zero		1
	.type		_ZN40_INTERNAL_d6e30aba_4_k_cu_c63a0589_186474cuda3std3__48unexpectE,@object
	.size		_ZN40_INTERNAL_d6e30aba_4_k_cu_c63a0589_186474cuda3std3__48unexpectE,(_ZN40_INTERNAL_d6e30aba_4_k_cu_c63a0589_186476thrust24THRUST_300001_SM_1000_NS8cuda_cub3parE - _ZN40_INTERNAL_d6e30aba_4_k_cu_c63a0589_186474cuda3std3__48unexpectE)
_ZN40_INTERNAL_d6e30aba_4_k_cu_c63a0589_186474cuda3std3__48unexpectE:
	.zero		1
	.type		_ZN40_INTERNAL_d6e30aba_4_k_cu_c63a0589_186476thrust24THRUST_300001_SM_1000_NS8cuda_cub3parE,@object
	.size		_ZN40_INTERNAL_d6e30aba_4_k_cu_c63a0589_186476thrust24THRUST_300001_SM_1000_NS8cuda_cub3parE,(_ZN40_INTERNAL_d6e30aba_4_k_cu_c63a0589_186476thrust24THRUST_300001_SM_1000_NS12placeholders2_4E - _ZN40_INTERNAL_d6e30aba_4_k_cu_c63a0589_186476thrust24THRUST_300001_SM_1000_NS8cuda_cub3parE)
_ZN40_INTERNAL_d6e30aba_4_k_cu_c63a0589_186476thrust24THRUST_300001_SM_1000_NS8cuda_cub3parE:
	.zero		1
	.type		_ZN40_INTERNAL_d6e30aba_4_k_cu_c63a0589_186476thrust24THRUST_300001_SM_1000_NS12placeholders2_4E,@object
	.size		_ZN40_INTERNAL_d6e30aba_4_k_cu_c63a0589_186476thrust24THRUST_300001_SM_1000_NS12placeholders2_4E,(_ZN40_INTERNAL_d6e30aba_4_k_cu_c63a0589_186474cuda3std3__45__cpo4cendE - _ZN40_INTERNAL_d6e30aba_4_k_cu_c63a0589_186476thrust24THRUST_300001_SM_1000_NS12placeholders2_4E)
_ZN40_INTERNAL_d6e30aba_4_k_cu_c63a0589_186476thrust24THRUST_300001_SM_1000_NS12placeholders2_4E:
	.zero		1
	.type		_ZN40_INTERNAL_d6e30aba_4_k_cu_c63a0589_186474cuda3std3__45__cpo4cendE,@object
	.size		_ZN40_INTERNAL_d6e30aba_4_k_cu_c63a0589_186474cuda3std3__45__cpo4cendE,(_ZN40_INTERNAL_d6e30aba_4_k_cu_c63a0589_186474cuda3std6ranges3__45__cpo4cendE - _ZN40_INTERNAL_d6e30aba_4_k_cu_c63a0589_186474cuda3std3__45__cpo4cendE)
_ZN40_INTERNAL_d6e30aba_4_k_cu_c63a0589_186474cuda3std3__45__cpo4cendE:
	.zero		1
	.type		_ZN40_INTERNAL_d6e30aba_4_k_cu_c63a0589_186474cuda3std6ranges3__45__cpo4cendE,@object
	.size		_ZN40_INTERNAL_d6e30aba_4_k_cu_c63a0589_186474cuda3std6ranges3__45__cpo4cendE,(_ZN40_INTERNAL_d6e30aba_4_k_cu_c63a0589_186474cuda3std3__420unreachable_sentinelE - _ZN40_INTERNAL_d6e30aba_4_k_cu_c63a0589_186474cuda3std6ranges3__45__cpo4cendE)
_ZN40_INTERNAL_d6e30aba_4_k_cu_c63a0589_186474cuda3std6ranges3__45__cpo4cendE:
	.zero		1
	.type		_ZN40_INTERNAL_d6e30aba_4_k_cu_c63a0589_186474cuda3std3__420unreachable_sentinelE,@object
	.size		_ZN40_INTERNAL_d6e30aba_4_k_cu_c63a0589_186474cuda3std3__420unreachable_sentinelE,(_ZN40_INTERNAL_d6e30aba_4_k_cu_c63a0589_186474cuda3std6ranges3__45__cpo5ssizeE - _ZN40_INTERNAL_d6e30aba_4_k_cu_c63a0589_186474cuda3std3__420unreachable_sentinelE)
_ZN40_INTERNAL_d6e30aba_4_k_cu_c63a0589_186474cuda3std3__420unreachable_sentinelE:
	.zero		1
	.type		_ZN40_INTERNAL_d6e30aba_4_k_cu_c63a0589_186474cuda3std6ranges3__45__cpo5ssizeE,@object
	.size		_ZN40_INTERNAL_d6e30aba_4_k_cu_c63a0589_186474cuda3std6ranges3__45__cpo5ssizeE,(_ZN40_INTERNAL_d6e30aba_4_k_cu_c63a0589_186476thrust24THRUST_300001_SM_1000_NS12placeholders2_8E - _ZN40_INTERNAL_d6e30aba_4_k_cu_c63a0589_186474cuda3std6ranges3__45__cpo5ssizeE)
_ZN40_INTERNAL_d6e30aba_4_k_cu_c63a0589_186474cuda3std6ranges3__45__cpo5ssizeE:
	.zero		1
	.type		_ZN40_INTERNAL_d6e30aba_4_k_cu_c63a0589_186476thrust24THRUST_300001_SM_1000_NS12placeholders2_8E,@object
	.size		_ZN40_INTERNAL_d6e30aba_4_k_cu_c63a0589_186476thrust24THRUST_300001_SM_1000_NS12placeholders2_8E,(_ZN40_INTERNAL_d6e30aba_4_k_cu_c63a0589_186474cuda3std3__45__cpo5crendE - _ZN40_INTERNAL_d6e30aba_4_k_cu_c63a0589_186476thrust24THRUST_300001_SM_1000_NS12placeholders2_8E)
_ZN40_INTERNAL_d6e30aba_4_k_cu_c63a0589_186476thrust24THRUST_300001_SM_1000_NS12placeholders2_8E:
	.zero		1
	.type		_ZN40_INTERNAL_d6e30aba_4_k_cu_c63a0589_186474cuda3std3__45__cpo5crendE,@object
	.size		_ZN40_INTERNAL_d6e30aba_4_k_cu_c63a0589_186474cuda3std3__45__cpo5crendE,(_ZN40_INTERNAL_d6e30aba_4_k_cu_c63a0589_186474cuda3std6ranges3__45__cpo4prevE - _ZN40_INTERNAL_d6e30aba_4_k_cu_c63a0589_186474cuda3std3__45__cpo5crendE)
_ZN40_INTERNAL_d6e30aba_4_k_cu_c63a0589_186474cuda3std3__45__cpo5crendE:
	.zero		1
	.type		_ZN40_INTERNAL_d6e30aba_4_k_cu_c63a0589_186474cuda3std6ranges3__45__cpo4prevE,@object
	.size		_ZN40_INTERNAL_d6e30aba_4_k_cu_c63a0589_186474cuda3std6ranges3__45__cpo4prevE,(_ZN40_INTERNAL_d6e30aba_4_k_cu_c63a0589_186474cuda3std6ranges3__45__cpo9iter_moveE - _ZN40_INTERNAL_d6e30aba_4_k_cu_c63a0589_186474cuda3std6ranges3__45__cpo4prevE)
_ZN40_INTERNAL_d6e30aba_4_k_cu_c63a0589_186474cuda3std6ranges3__45__cpo4prevE:
	.zero		1
	.type		_ZN40_INTERNAL_d6e30aba_4_k_cu_c63a0589_186474cuda3std6ranges3__45__cpo9iter_moveE,@object
	.size		_ZN40_INTERNAL_d6e30aba_4_k_cu_c63a0589_186474cuda3std6ranges3__45__cpo9iter_moveE,(_ZN40_INTERNAL_d6e30aba_4_k_cu_c63a0589_186476thrust24THRUST_300001_SM_1000_NS6system6detail10sequential3seqE - _ZN40_INTERNAL_d6e30aba_4_k_cu_c63a0589_186474cuda3std6ranges3__45__cpo9iter_moveE)
_ZN40_INTERNAL_d6e30aba_4_k_cu_c63a0589_186474cuda3std6ranges3__45__cpo9iter_moveE:
	.zero		1
	.type		_ZN40_INTERNAL_d6e30aba_4_k_cu_c63a0589_186476thrust24THRUST_300001_SM_1000_NS6system6detail10sequential3seqE,@object
	.size		_ZN40_INTERNAL_d6e30aba_4_k_cu_c63a0589_186476thrust24THRUST_300001_SM_1000_NS6system6detail10sequential3seqE,(.L_31 - _ZN40_INTERNAL_d6e30aba_4_k_cu_c63a0589_186476thrust24THRUST_300001_SM_1000_NS6system6detail10sequential3seqE)
_ZN40_INTERNAL_d6e30aba_4_k_cu_c63a0589_186476thrust24THRUST_300001_SM_1000_NS6system6detail10sequential3seqE:
	.zero		1
.L_31:


//--------------------- .nv.constant0._ZN3cub18CUB_300001_SM_10006detail11EmptyKernelIvEEvv --------------------------
	.section	.nv.constant0._ZN3cub18CUB_300001_SM_10006detail11EmptyKernelIvEEvv,"a",@progbits
	.sectionflags	@""
	.align	4
.nv.constant0._ZN3cub18CUB_300001_SM_10006detail11EmptyKernelIvEEvv:
	.zero		896


//--------------------- SYMBOLS --------------------------

	.type		.nv.reservedSmem.offset0,@object
	.size		.nv.reservedSmem.offset0,0x4
